//
// Generated by NVIDIA NVVM Compiler
//
// Compiler Build ID: CL-36424714
// Cuda compilation tools, release 13.0, V13.0.88
// Based on NVVM 20.0.0
//

.version 9.0
.target sm_100
.address_size 64

	// .globl	_Z6kernelPiS_i

.visible .entry _Z6kernelPiS_i(
	.param .u64 .ptr .align 1 _Z6kernelPiS_i_param_0,
	.param .u64 .ptr .align 1 _Z6kernelPiS_i_param_1,
	.param .u32 _Z6kernelPiS_i_param_2
)
{
	.reg .pred 	%p<8>;
	.reg .b32 	%r<30>;
	.reg .b64 	%rd<21>;

	ld.param.u64 	%rd4, [_Z6kernelPiS_i_param_0];
	ld.param.u64 	%rd3, [_Z6kernelPiS_i_param_1];
	ld.param.u32 	%r13, [_Z6kernelPiS_i_param_2];
	cvta.to.global.u64 	%rd1, %rd4;
	mov.u32 	%r1, %tid.x;
	mov.u32 	%r2, %ntid.x;
	mov.u32 	%r14, %ctaid.x;
	mad.lo.s32 	%r15, %r2, %r14, %r1;
	setp.ge.s32 	%p1, %r15, %r13;
	@%p1 bra 	$L__BB0_5;
	shl.b32 	%r17, %r1, 1;
	add.s32 	%r3, %r17, 2;
	mov.b32 	%r28, 1;
$L__BB0_2:
	mul.lo.s32 	%r5, %r28, %r3;
	add.s32 	%r6, %r5, -1;
	setp.ge.u32 	%p2, %r6, %r2;
	@%p2 bra 	$L__BB0_4;
	cvt.u64.u32 	%rd5, %r28;
	cvt.u64.u32 	%rd6, %r5;
	sub.s64 	%rd7, %rd6, %rd5;
	shl.b64 	%rd8, %rd7, 2;
	add.s64 	%rd9, %rd1, %rd8;
	ld.global.u32 	%r18, [%rd9+-4];
	mul.wide.u32 	%rd10, %r6, 4;
	add.s64 	%rd11, %rd1, %rd10;
	ld.global.u32 	%r19, [%rd11];
	add.s32 	%r20, %r19, %r18;
	st.global.u32 	[%rd11], %r20;
$L__BB0_4:
	bar.sync 	0;
	shl.b32 	%r28, %r28, 1;
	setp.le.u32 	%p3, %r28, %r2;
	@%p3 bra 	$L__BB0_2;
$L__BB0_5:
	setp.ne.s32 	%p4, %r1, 0;
	add.s32 	%r21, %r2, -1;
	mul.wide.u32 	%rd12, %r21, 4;
	add.s64 	%rd2, %rd1, %rd12;
	@%p4 bra 	$L__BB0_7;
	mov.b32 	%r22, 0;
	st.global.u32 	[%rd2], %r22;
$L__BB0_7:
	setp.lt.u32 	%p5, %r2, 2;
	@%p5 bra 	$L__BB0_12;
	shl.b32 	%r23, %r1, 1;
	add.s32 	%r8, %r23, 2;
	mov.u32 	%r29, %r2;
$L__BB0_9:
	shr.u32 	%r10, %r29, 1;
	mul.lo.s32 	%r11, %r10, %r8;
	add.s32 	%r12, %r11, -1;
	setp.ge.u32 	%p6, %r12, %r2;
	@%p6 bra 	$L__BB0_11;
	cvt.u64.u32 	%rd13, %r10;
	cvt.u64.u32 	%rd14, %r11;
	sub.s64 	%rd15, %rd14, %rd13;
	shl.b64 	%rd16, %rd15, 2;
	add.s64 	%rd17, %rd1, %rd16;
	ld.global.u32 	%r24, [%rd17+-4];
	mul.wide.u32 	%rd18, %r12, 4;
	add.s64 	%rd19, %rd1, %rd18;
	ld.global.u32 	%r25, [%rd19];
	st.global.u32 	[%rd17+-4], %r25;
	add.s32 	%r26, %r25, %r24;
	st.global.u32 	[%rd19], %r26;
$L__BB0_11:
	bar.sync 	0;
	setp.gt.u32 	%p7, %r29, 3;
	mov.u32 	%r29, %r10;
	@%p7 bra 	$L__BB0_9;
$L__BB0_12:
	cvta.to.global.u64 	%rd20, %rd3;
	ld.global.u32 	%r27, [%rd2];
	st.global.u32 	[%rd20], %r27;
	ret;

}


// ===== COMPILED SASS (sm_100) =====

	.target	sm_100

	.elftype	@"ET_EXEC"


//--------------------- .note.nv.tkinfo           --------------------------
	.section	.note.nv.tkinfo,"",@"SHT_NOTE"
	.sectionflags	@"SHF_NOTE_NV_TKINFO"
	.tkinfo
        /*0018*/ 	.word	0x00000002
        /*0030*/ 	.string	""
        /*0030*/ 	.string	"ptxas"
        /*0030*/ 	.string	"Cuda compilation tools, release 13.0, V13.0.88"
        /*0030*/ 	.string	"Build cuda_13.0.r13.0/compiler.36424714_0"
        /*0030*/ 	.string	"-arch sm_100 -m 64 "



//--------------------- .note.nv.cuinfo           --------------------------
	.section	.note.nv.cuinfo,"",@"SHT_NOTE"
	.sectionflags	@"SHF_NOTE_NV_CUINFO"
        /*0018*/ 	.short	0x0002
        /*001a*/ 	.short	0x0064
        /*001c*/ 	.short	0x0082
	.zero		2


//--------------------- .nv.info                  --------------------------
	.section	.nv.info,"",@"SHT_CUDA_INFO"
	.align	4


	//----- nvinfo : EIATTR_REGCOUNT
	.align		4
        /*0000*/ 	.byte	0x04, 0x2f
        /*0002*/ 	.short	(.L_1 - .L_0)
	.align		4
.L_0:
        /*0004*/ 	.word	index@(_Z6kernelPiS_i)
        /*0008*/ 	.word	0x00000011


	//----- nvinfo : EIATTR_FRAME_SIZE
	.align		4
.L_1:
        /*000c*/ 	.byte	0x04, 0x11
        /*000e*/ 	.short	(.L_3 - .L_2)
	.align		4
.L_2:
        /*0010*/ 	.word	index@(_Z6kernelPiS_i)
        /*0014*/ 	.word	0x00000000


	//----- nvinfo : EIATTR_MIN_STACK_SIZE
	.align		4
.L_3:
        /*0018*/ 	.byte	0x04, 0x12
        /*001a*/ 	.short	(.L_5 - .L_4)
	.align		4
.L_4:
        /*001c*/ 	.word	index@(_Z6kernelPiS_i)
        /*0020*/ 	.word	0x00000000
.L_5:


//--------------------- .nv.compat                --------------------------
	.section	.nv.compat,"",@"SHT_CUDA_COMPAT_INFO"
	.align	4
        /*0000*/ 	.byte	0x02, 0x09, 0x00, 0x00, 0x02, 0x02, 0x01, 0x00, 0x02, 0x05, 0x05, 0x00, 0x03, 0x07, 0x01, 0x01
        /*0010*/ 	.byte	0x02, 0x03, 0x00, 0x00, 0x02, 0x06, 0x01, 0x00, 0x04, 0x0b, 0x08, 0x00, 0x09, 0x00, 0x00, 0x00
        /*0020*/ 	.byte	0x00, 0x00, 0x00, 0x00


//--------------------- .nv.info._Z6kernelPiS_i   --------------------------
	.section	.nv.info._Z6kernelPiS_i,"",@"SHT_CUDA_INFO"
	.sectionflags	@""
	.align	4


	//----- nvinfo : EIATTR_CUDA_API_VERSION
	.align		4
        /*0000*/ 	.byte	0x04, 0x37
        /*0002*/ 	.short	(.L_7 - .L_6)
.L_6:
        /*0004*/ 	.word	0x00000082


	//----- nvinfo : EIATTR_KPARAM_INFO
	.align		4
.L_7:
        /*0008*/ 	.byte	0x04, 0x17
        /*000a*/ 	.short	(.L_9 - .L_8)
.L_8:
        /*000c*/ 	.word	0x00000000
        /*0010*/ 	.short	0x0002
        /*0012*/ 	.short	0x0010
        /*0014*/ 	.byte	0x00, 0xf0, 0x11, 0x00


	//----- nvinfo : EIATTR_KPARAM_INFO
	.align		4
.L_9:
        /*0018*/ 	.byte	0x04, 0x17
        /*001a*/ 	.short	(.L_11 - .L_10)
.L_10:
        /*001c*/ 	.word	0x00000000
        /*0020*/ 	.short	0x0001
        /*0022*/ 	.short	0x0008
        /*0024*/ 	.byte	0x00, 0xf5, 0x21, 0x00


	//----- nvinfo : EIATTR_KPARAM_INFO
	.align		4
.L_11:
        /*0028*/ 	.byte	0x04, 0x17
        /*002a*/ 	.short	(.L_13 - .L_12)
.L_12:
        /*002c*/ 	.word	0x00000000
        /*0030*/ 	.short	0x0000
        /*0032*/ 	.short	0x0000
        /*0034*/ 	.byte	0x00, 0xf5, 0x21, 0x00


	//----- nvinfo : EIATTR_SPARSE_MMA_MASK
	.align		4
.L_13:
        /*0038*/ 	.byte	0x03, 0x50
        /*003a*/ 	.short	0x0000


	//----- nvinfo : EIATTR_MAXREG_COUNT
	.align		4
        /*003c*/ 	.byte	0x03, 0x1b
        /*003e*/ 	.short	0x00ff


	//----- nvinfo : EIATTR_NUM_BARRIERS
	.align		4
        /*0040*/ 	.byte	0x02, 0x4c
        /*0042*/ 	.byte	0x01
	.zero		1


	//----- nvinfo : EIATTR_MERCURY_ISA_VERSION
	.align		4
        /*0044*/ 	.byte	0x03, 0x5f
        /*0046*/ 	.short	0x0101


	//----- nvinfo : EIATTR_VRC_CTA_INIT_COUNT
	.align		4
        /*0048*/ 	.byte	0x02, 0x4a
	.zero		1
	.zero		1


	//----- nvinfo : EIATTR_EXIT_INSTR_OFFSETS
	.align		4
        /*004c*/ 	.byte	0x04, 0x1c
        /*004e*/ 	.short	(.L_15 - .L_14)


	//   ....[0]....
.L_14:
        /*0050*/ 	.word	0x00000410


	//----- nvinfo : EIATTR_CRS_STACK_SIZE
	.align		4
.L_15:
        /*0054*/ 	.byte	0x04, 0x1e
        /*0056*/ 	.short	(.L_17 - .L_16)
.L_16:
        /*0058*/ 	.word	0x00000000


	//----- nvinfo : EIATTR_CBANK_PARAM_SIZE
	.align		4
.L_17:
        /*005c*/ 	.byte	0x03, 0x19
        /*005e*/ 	.short	0x0014


	//----- nvinfo : EIATTR_PARAM_CBANK
	.align		4
        /*0060*/ 	.byte	0x04, 0x0a
        /*0062*/ 	.short	(.L_19 - .L_18)
	.align		4
.L_18:
        /*0064*/ 	.word	index@(.nv.constant0._Z6kernelPiS_i)
        /*0068*/ 	.short	0x0380
        /*006a*/ 	.short	0x0014


	//----- nvinfo : EIATTR_SW_WAR
	.align		4
.L_19:
        /*006c*/ 	.byte	0x04, 0x36
        /*006e*/ 	.short	(.L_21 - .L_20)
.L_20:
        /*0070*/ 	.word	0x00000008
.L_21:


//--------------------- .nv.callgraph             --------------------------
	.section	.nv.callgraph,"",@"SHT_CUDA_CALLGRAPH"
	.align	4
	.sectionentsize	8
	.align		4
        /*0000*/ 	.word	0x00000000
	.align		4
        /*0004*/ 	.word	0xffffffff
	.align		4
        /*0008*/ 	.word	0x00000000
	.align		4
        /*000c*/ 	.word	0xfffffffe
	.align		4
        /*0010*/ 	.word	0x00000000
	.align		4
        /*0014*/ 	.word	0xfffffffd
	.align		4
        /*0018*/ 	.word	0x00000000
	.align		4
        /*001c*/ 	.word	0xfffffffc


//--------------------- .text._Z6kernelPiS_i      --------------------------
	.section	.text._Z6kernelPiS_i,"ax",@progbits
	.align	128
        .global         _Z6kernelPiS_i
        .type           _Z6kernelPiS_i,@function
        .size           _Z6kernelPiS_i,(.L_x_7 - _Z6kernelPiS_i)
        .other          _Z6kernelPiS_i,@"STO_CUDA_ENTRY STV_DEFAULT"
_Z6kernelPiS_i:
.text._Z6kernelPiS_i:
[----:B------:R-:W-:Y:S01]  /*0000*/  LDC R1, c[0x0][0x37c] ;  /* 0x0000df00ff017b82 */ /* 0x000fe20000000800 */
[----:B------:R-:W0:Y:S07]  /*0010*/  S2R R13, SR_TID.X ;  /* 0x00000000000d7919 */ /* 0x000e2e0000002100 */
[----:B------:R-:W0:Y:S01]  /*0020*/  S2UR UR6, SR_CTAID.X ;  /* 0x00000000000679c3 */ /* 0x000e220000002500 */
[----:B------:R-:W1:Y:S01]  /*0030*/  LDCU UR7, c[0x0][0x390] ;  /* 0x00007200ff0777ac */ /* 0x000e620008000800 */
[----:B------:R-:W2:Y:S06]  /*0040*/  LDCU.64 UR4, c[0x0][0x358] ;  /* 0x00006b00ff0477ac */ /* 0x000eac0008000a00 */
[----:B------:R-:W0:Y:S01]  /*0050*/  LDC R0, c[0x0][0x360] ;  /* 0x0000d800ff007b82 */ /* 0x000e220000000800 */
[----:B------:R-:W3:Y:S01]  /*0060*/  LDCU.64 UR8, c[0x0][0x380] ;  /* 0x00007000ff0877ac */ /* 0x000ee20008000a00 */
[----:B------:R-:W4:Y:S01]  /*0070*/  LDCU.64 UR10, c[0x0][0x380] ;  /* 0x00007000ff0a77ac */ /* 0x000f220008000a00 */
[----:B0-----:R-:W-:-:S05]  /*0080*/  IMAD R2, R0, UR6, R13 ;  /* 0x0000000600027c24 */ /* 0x001fca000f8e020d */
[----:B-1----:R-:W-:-:S13]  /*0090*/  ISETP.GE.AND P0, PT, R2, UR7, PT ;  /* 0x0000000702007c0c */ /* 0x002fda000bf06270 */
[----:B--234-:R-:W-:Y:S05]  /*00a0*/  @P0 BRA `(.L_x_0) ;  /* 0x0000000000540947 */ /* 0x01cfea0003800000 */
[----:B------:R-:W0:Y:S01]  /*00b0*/  LDC.64 R6, c[0x0][0x380] ;  /* 0x0000e000ff067b82 */ /* 0x000e220000000a00 */
[----:B------:R-:W-:Y:S01]  /*00c0*/  LEA R8, R13, 0x2, 0x1 ;  /* 0x000000020d087811 */ /* 0x000fe200078e08ff */
[----:B------:R-:W-:-:S07]  /*00d0*/  IMAD.MOV.U32 R9, RZ, RZ, 0x1 ;  /* 0x00000001ff097424 */ /* 0x000fce00078e00ff */
.L_x_2:
[----:B-1----:R-:W-:-:S04]  /*00e0*/  IMAD R2, R8, R9, RZ ;  /* 0x0000000908027224 */ /* 0x002fc800078e02ff */
[----:B------:R-:W-:-:S05]  /*00f0*/  VIADD R3, R2, 0xffffffff ;  /* 0xffffffff02037836 */ /* 0x000fca0000000000 */
[----:B------:R-:W-:-:S13]  /*0100*/  ISETP.GE.U32.AND P0, PT, R3, R0, PT ;  /* 0x000000000300720c */ /* 0x000fda0003f06070 */
[----:B------:R-:W-:Y:S05]  /*0110*/  @P0 BRA `(.L_x_1) ;  /* 0x0000000000240947 */ /* 0x000fea0003800000 */
[----:B------:R-:W-:Y:S01]  /*0120*/  IADD3 R5, P0, PT, R2, -R9, RZ ;  /* 0x8000000902057210 */ /* 0x000fe20007f1e0ff */
[----:B0-----:R-:W-:-:S04]  /*0130*/  IMAD.WIDE.U32 R2, R3, 0x4, R6 ;  /* 0x0000000403027825 */ /* 0x001fc800078e0006 */
[----:B------:R-:W-:Y:S01]  /*0140*/  IMAD.X R10, RZ, RZ, -0x1, P0 ;  /* 0xffffffffff0a7424 */ /* 0x000fe200000e06ff */
[C---:B------:R-:W-:Y:S01]  /*0150*/  LEA R4, P0, R5.reuse, UR8, 0x2 ;  /* 0x0000000805047c11 */ /* 0x040fe2000f8010ff */
[----:B------:R-:W2:Y:S03]  /*0160*/  LDG.E R11, desc[UR4][R2.64] ;  /* 0x00000004020b7981 */ /* 0x000ea6000c1e1900 */
[----:B------:R-:W-:-:S05]  /*0170*/  LEA.HI.X R5, R5, UR9, R10, 0x2, P0 ;  /* 0x0000000905057c11 */ /* 0x000fca00080f140a */
[----:B------:R-:W2:Y:S02]  /*0180*/  LDG.E R4, desc[UR4][R4.64+-0x4] ;  /* 0xfffffc0404047981 */ /* 0x000ea4000c1e1900 */
[----:B--2---:R-:W-:-:S05]  /*0190*/  IMAD.IADD R11, R4, 0x1, R11 ;  /* 0x00000001040b7824 */ /* 0x004fca00078e020b */
[----:B------:R1:W-:Y:S02]  /*01a0*/  STG.E desc[UR4][R2.64], R11 ;  /* 0x0000000b02007986 */ /* 0x0003e4000c101904 */
.L_x_1:
[----:B------:R-:W-:Y:S01]  /*01b0*/  IMAD.SHL.U32 R9, R9, 0x2, RZ ;  /* 0x0000000209097824 */ /* 0x000fe200078e00ff */
[----:B------:R-:W-:Y:S05]  /*01c0*/  WARPSYNC.ALL ;  /* 0x0000000000007948 */ /* 0x000fea0003800000 */
[----:B------:R-:W-:Y:S01]  /*01d0*/  BAR.SYNC.DEFER_BLOCKING 0x0 ;  /* 0x0000000000007b1d */ /* 0x000fe20000010000 */
[----:B------:R-:W-:-:S13]  /*01e0*/  ISETP.GT.U32.AND P0, PT, R9, R0, PT ;  /* 0x000000000900720c */ /* 0x000fda0003f04070 */
[----:B------:R-:W-:Y:S05]  /*01f0*/  @!P0 BRA `(.L_x_2) ;  /* 0xfffffffc00b88947 */ /* 0x000fea000383ffff */
.L_x_0:
[----:B------:R-:W2:Y:S01]  /*0200*/  LDC.64 R4, c[0x0][0x380] ;  /* 0x0000e000ff047b82 */ /* 0x000ea20000000a00 */
[----:B------:R-:W-:Y:S02]  /*0210*/  ISETP.NE.AND P0, PT, R13, RZ, PT ;  /* 0x000000ff0d00720c */ /* 0x000fe40003f05270 */
[----:B-1----:R-:W-:-:S05]  /*0220*/  IADD3 R3, PT, PT, R0, -0x1, RZ ;  /* 0xffffffff00037810 */ /* 0x002fca0007ffe0ff */
[----:B--2---:R-:W-:-:S06]  /*0230*/  IMAD.WIDE.U32 R4, R3, 0x4, R4 ;  /* 0x0000000403047825 */ /* 0x004fcc00078e0004 */
[----:B------:R1:W-:Y:S01]  /*0240*/  @!P0 STG.E desc[UR4][R4.64], RZ ;  /* 0x000000ff04008986 */ /* 0x0003e2000c101904 */
[----:B------:R-:W-:-:S13]  /*0250*/  ISETP.GE.U32.AND P0, PT, R0, 0x2, PT ;  /* 0x000000020000780c */ /* 0x000fda0003f06070 */
[----:B-1----:R-:W-:Y:S05]  /*0260*/  @!P0 BRA `(.L_x_3) ;  /* 0x00000000005c8947 */ /* 0x002fea0003800000 */
[----:B------:R-:W1:Y:S01]  /*0270*/  LDC.64 R2, c[0x0][0x380] ;  /* 0x0000e000ff027b82 */ /* 0x000e620000000a00 */
[----:B------:R-:W-:Y:S01]  /*0280*/  LEA R14, R13, 0x2, 0x1 ;  /* 0x000000020d0e7811 */ /* 0x000fe200078e08ff */
[----:B------:R-:W-:-:S07]  /*0290*/  IMAD.MOV.U32 R10, RZ, RZ, R0 ;  /* 0x000000ffff0a7224 */ /* 0x000fce00078e0000 */
.L_x_5:
[----:B------:R-:W-:-:S05]  /*02a0*/  SHF.R.U32.HI R13, RZ, 0x1, R10 ;  /* 0x00000001ff0d7819 */ /* 0x000fca000001160a */
[----:B0-----:R-:W-:-:S04]  /*02b0*/  IMAD R6, R14, R13, RZ ;  /* 0x0000000d0e067224 */ /* 0x001fc800078e02ff */
[----:B------:R-:W-:-:S05]  /*02c0*/  VIADD R9, R6, 0xffffffff ;  /* 0xffffffff06097836 */ /* 0x000fca0000000000 */
[----:B------:R-:W-:-:S13]  /*02d0*/  ISETP.GE.U32.AND P0, PT, R9, R0, PT ;  /* 0x000000000900720c */ /* 0x000fda0003f06070 */
[----:B------:R-:W-:Y:S05]  /*02e0*/  @P0 BRA `(.L_x_4) ;  /* 0x0000000000280947 */ /* 0x000fea0003800000 */
[----:B------:R-:W-:Y:S01]  /*02f0*/  IADD3 R7, P0, PT, -R13, R6, RZ ;  /* 0x000000060d077210 */ /* 0x000fe20007f1e1ff */
[----:B-1----:R-:W-:-:S04]  /*0300*/  IMAD.WIDE.U32 R8, R9, 0x4, R2 ;  /* 0x0000000409087825 */ /* 0x002fc800078e0002 */
[----:B------:R-:W-:Y:S01]  /*0310*/  IMAD.X R12, RZ, RZ, -0x1, P0 ;  /* 0xffffffffff0c7424 */ /* 0x000fe200000e06ff */
[----:B------:R-:W-:-:S04]  /*0320*/  LEA R6, P0, R7, UR10, 0x2 ;  /* 0x0000000a07067c11 */ /* 0x000fc8000f8010ff */
[----:B------:R-:W-:Y:S02]  /*0330*/  LEA.HI.X R7, R7, UR11, R12, 0x2, P0 ;  /* 0x0000000b07077c11 */ /* 0x000fe400080f140c */
[----:B------:R-:W2:Y:S04]  /*0340*/  LDG.E R12, desc[UR4][R8.64] ;  /* 0x00000004080c7981 */ /* 0x000ea8000c1e1900 */
[----:B------:R-:W3:Y:S04]  /*0350*/  LDG.E R11, desc[UR4][R6.64+-0x4] ;  /* 0xfffffc04060b7981 */ /* 0x000ee8000c1e1900 */
[----:B--2---:R0:W-:Y:S01]  /*0360*/  STG.E desc[UR4][R6.64+-0x4], R12 ;  /* 0xfffffc0c06007986 */ /* 0x0041e2000c101904 */
[----:B---3--:R-:W-:-:S05]  /*0370*/  IADD3 R11, PT, PT, R11, R12, RZ ;  /* 0x0000000c0b0b7210 */ /* 0x008fca0007ffe0ff */
[----:B------:R0:W-:Y:S02]  /*0380*/  STG.E desc[UR4][R8.64], R11 ;  /* 0x0000000b08007986 */ /* 0x0001e4000c101904 */
.L_x_4:
[----:B------:R-:W-:Y:S01]  /*0390*/  ISETP.GT.U32.AND P0, PT, R10, 0x3, PT ;  /* 0x000000030a00780c */ /* 0x000fe20003f04070 */
[----:B------:R-:W-:Y:S05]  /*03a0*/  WARPSYNC.ALL ;  /* 0x0000000000007948 */ /* 0x000fea0003800000 */
[----:B------:R-:W-:Y:S01]  /*03b0*/  BAR.SYNC.DEFER_BLOCKING 0x0 ;  /* 0x0000000000007b1d */ /* 0x000fe20000010000 */
[----:B------:R-:W-:-:S06]  /*03c0*/  IMAD.MOV.U32 R10, RZ, RZ, R13 ;  /* 0x000000ffff0a7224 */ /* 0x000fcc00078e000d */
[----:B------:R-:W-:Y:S05]  /*03d0*/  @P0 BRA `(.L_x_5) ;  /* 0xfffffffc00b00947 */ /* 0x000fea000383ffff */
.L_x_3:
[----:B------:R-:W2:Y:S01]  /*03e0*/  LDG.E R5, desc[UR4][R4.64] ;  /* 0x0000000404057981 */ /* 0x000ea2000c1e1900 */
[----:B-1----:R-:W2:Y:S03]  /*03f0*/  LDC.64 R2, c[0x0][0x388] ;  /* 0x0000e200ff027b82 */ /* 0x002ea60000000a00 */
[----:B--2---:R-:W-:Y:S01]  /*0400*/  STG.E desc[UR4][R2.64], R5 ;  /* 0x0000000502007986 */ /* 0x004fe2000c101904 */
[----:B------:R-:W-:Y:S05]  /*0410*/  EXIT ;  /* 0x000000000000794d */ /* 0x000fea0003800000 */
.L_x_6:
[----:B------:R-:W-:-:S00]  /*0420*/  BRA `(.L_x_6) ;  /* 0xfffffffc00fc7947 */ /* 0x000fc0000383ffff */
[----:B------:R-:W-:-:S00]  /*0430*/  NOP ;  /* 0x0000000000007918 */ /* 0x000fc00000000000 */
        /* <DEDUP_REMOVED lines=12> */
.L_x_7:


//--------------------- .nv.shared.reserved.0     --------------------------
	.section	.nv.shared.reserved.0,"aw",@nobits
	.weak		__nv_reservedSMEM_offset_0_alias
	.size		__nv_reservedSMEM_offset_0_alias, 0, 64
	.other		__nv_reservedSMEM_offset_0_alias,@"STO_CUDA_RESERVED_SHARED STV_DEFAULT"
__nv_reservedSMEM_offset_0_alias:
	.zero		0
	.zero		64


//--------------------- .nv.constant0._Z6kernelPiS_i --------------------------
	.section	.nv.constant0._Z6kernelPiS_i,"a",@progbits
	.sectionflags	@""
	.align	4
.nv.constant0._Z6kernelPiS_i:
	.zero		916


//--------------------- SYMBOLS --------------------------

	.type		.nv.reservedSmem.offset0,@object
	.size		.nv.reservedSmem.offset0,0x4
